//
// Generated by NVIDIA NVVM Compiler
//
// Compiler Build ID: CL-36424714
// Cuda compilation tools, release 13.0, V13.0.88
// Based on NVVM 20.0.0
//

.version 9.0
.target sm_100
.address_size 64

	// .globl	_Z14sigmoid_kernelPfS_i

.visible .entry _Z14sigmoid_kernelPfS_i(
	.param .u64 .ptr .align 1 _Z14sigmoid_kernelPfS_i_param_0,
	.param .u64 .ptr .align 1 _Z14sigmoid_kernelPfS_i_param_1,
	.param .u32 _Z14sigmoid_kernelPfS_i_param_2
)
{
	.reg .pred 	%p<2>;
	.reg .b32 	%r<8>;
	.reg .b32 	%f<15>;
	.reg .b64 	%rd<8>;

	ld.param.u64 	%rd1, [_Z14sigmoid_kernelPfS_i_param_0];
	ld.param.u64 	%rd2, [_Z14sigmoid_kernelPfS_i_param_1];
	ld.param.u32 	%r2, [_Z14sigmoid_kernelPfS_i_param_2];
	mov.u32 	%r3, %ctaid.x;
	mov.u32 	%r4, %ntid.x;
	mov.u32 	%r5, %tid.x;
	mad.lo.s32 	%r1, %r3, %r4, %r5;
	setp.ge.s32 	%p1, %r1, %r2;
	@%p1 bra 	$L__BB0_2;
	cvta.to.global.u64 	%rd3, %rd1;
	cvta.to.global.u64 	%rd4, %rd2;
	mul.wide.s32 	%rd5, %r1, 4;
	add.s64 	%rd6, %rd3, %rd5;
	ld.global.f32 	%f1, [%rd6];
	fma.rn.f32 	%f2, %f1, 0fBBBB989D, 0f3F000000;
	cvt.sat.f32.f32 	%f3, %f2;
	mov.f32 	%f4, 0f4B400001;
	mov.f32 	%f5, 0f437C0000;
	fma.rm.f32 	%f6, %f3, %f5, %f4;
	add.f32 	%f7, %f6, 0fCB40007F;
	neg.f32 	%f8, %f7;
	fma.rn.f32 	%f9, %f1, 0fBFB8AA3B, %f8;
	fma.rn.f32 	%f10, %f1, 0fB2A57060, %f9;
	mov.b32 	%r6, %f6;
	shl.b32 	%r7, %r6, 23;
	mov.b32 	%f11, %r7;
	ex2.approx.ftz.f32 	%f12, %f10;
	fma.rn.f32 	%f13, %f12, %f11, 0f3F800000;
	rcp.rn.f32 	%f14, %f13;
	add.s64 	%rd7, %rd4, %rd5;
	st.global.f32 	[%rd7], %f14;
$L__BB0_2:
	ret;

}


// ===== COMPILED SASS (sm_100) =====

	.target	sm_100

	.elftype	@"ET_EXEC"


//--------------------- .note.nv.tkinfo           --------------------------
	.section	.note.nv.tkinfo,"",@"SHT_NOTE"
	.sectionflags	@"SHF_NOTE_NV_TKINFO"
	.tkinfo
        /*0018*/ 	.word	0x00000002
        /*0030*/ 	.string	""
        /*0030*/ 	.string	"ptxas"
        /*0030*/ 	.string	"Cuda compilation tools, release 13.0, V13.0.88"
        /*0030*/ 	.string	"Build cuda_13.0.r13.0/compiler.36424714_0"
        /*0030*/ 	.string	"-arch sm_100 -m 64 "



//--------------------- .note.nv.cuinfo           --------------------------
	.section	.note.nv.cuinfo,"",@"SHT_NOTE"
	.sectionflags	@"SHF_NOTE_NV_CUINFO"
        /*0018*/ 	.short	0x0002
        /*001a*/ 	.short	0x0064
        /*001c*/ 	.short	0x0082
	.zero		2


//--------------------- .nv.info                  --------------------------
	.section	.nv.info,"",@"SHT_CUDA_INFO"
	.align	4


	//----- nvinfo : EIATTR_REGCOUNT
	.align		4
        /*0000*/ 	.byte	0x04, 0x2f
        /*0002*/ 	.short	(.L_1 - .L_0)
	.align		4
.L_0:
        /*0004*/ 	.word	index@(_Z14sigmoid_kernelPfS_i)
        /*0008*/ 	.word	0x0000000e


	//----- nvinfo : EIATTR_FRAME_SIZE
	.align		4
.L_1:
        /*000c*/ 	.byte	0x04, 0x11
        /*000e*/ 	.short	(.L_3 - .L_2)
	.align		4
.L_2:
        /*0010*/ 	.word	index@($__internal_0_$__cuda_sm20_rcp_rn_f32_slowpath)
        /*0014*/ 	.word	0x00000000


	//----- nvinfo : EIATTR_FRAME_SIZE
	.align		4
.L_3:
        /*0018*/ 	.byte	0x04, 0x11
        /*001a*/ 	.short	(.L_5 - .L_4)
	.align		4
.L_4:
        /*001c*/ 	.word	index@(_Z14sigmoid_kernelPfS_i)
        /*0020*/ 	.word	0x00000000


	//----- nvinfo : EIATTR_MIN_STACK_SIZE
	.align		4
.L_5:
        /*0024*/ 	.byte	0x04, 0x12
        /*0026*/ 	.short	(.L_7 - .L_6)
	.align		4
.L_6:
        /*0028*/ 	.word	index@(_Z14sigmoid_kernelPfS_i)
        /*002c*/ 	.word	0x00000000
.L_7:


//--------------------- .nv.compat                --------------------------
	.section	.nv.compat,"",@"SHT_CUDA_COMPAT_INFO"
	.align	4
        /*0000*/ 	.byte	0x02, 0x09, 0x00, 0x00, 0x02, 0x02, 0x01, 0x00, 0x02, 0x05, 0x05, 0x00, 0x03, 0x07, 0x01, 0x01
        /*0010*/ 	.byte	0x02, 0x03, 0x00, 0x00, 0x02, 0x06, 0x01, 0x00, 0x04, 0x0b, 0x08, 0x00, 0x09, 0x00, 0x00, 0x00
        /*0020*/ 	.byte	0x00, 0x00, 0x00, 0x00


//--------------------- .nv.info._Z14sigmoid_kernelPfS_i --------------------------
	.section	.nv.info._Z14sigmoid_kernelPfS_i,"",@"SHT_CUDA_INFO"
	.sectionflags	@""
	.align	4


	//----- nvinfo : EIATTR_CUDA_API_VERSION
	.align		4
        /*0000*/ 	.byte	0x04, 0x37
        /*0002*/ 	.short	(.L_9 - .L_8)
.L_8:
        /*0004*/ 	.word	0x00000082


	//----- nvinfo : EIATTR_KPARAM_INFO
	.align		4
.L_9:
        /*0008*/ 	.byte	0x04, 0x17
        /*000a*/ 	.short	(.L_11 - .L_10)
.L_10:
        /*000c*/ 	.word	0x00000000
        /*0010*/ 	.short	0x0002
        /*0012*/ 	.short	0x0010
        /*0014*/ 	.byte	0x00, 0xf0, 0x11, 0x00


	//----- nvinfo : EIATTR_KPARAM_INFO
	.align		4
.L_11:
        /*0018*/ 	.byte	0x04, 0x17
        /*001a*/ 	.short	(.L_13 - .L_12)
.L_12:
        /*001c*/ 	.word	0x00000000
        /*0020*/ 	.short	0x0001
        /*0022*/ 	.short	0x0008
        /*0024*/ 	.byte	0x00, 0xf5, 0x21, 0x00


	//----- nvinfo : EIATTR_KPARAM_INFO
	.align		4
.L_13:
        /*0028*/ 	.byte	0x04, 0x17
        /*002a*/ 	.short	(.L_15 - .L_14)
.L_14:
        /*002c*/ 	.word	0x00000000
        /*0030*/ 	.short	0x0000
        /*0032*/ 	.short	0x0000
        /*0034*/ 	.byte	0x00, 0xf5, 0x21, 0x00


	//----- nvinfo : EIATTR_SPARSE_MMA_MASK
	.align		4
.L_15:
        /*0038*/ 	.byte	0x03, 0x50
        /*003a*/ 	.short	0x0000


	//----- nvinfo : EIATTR_MAXREG_COUNT
	.align		4
        /*003c*/ 	.byte	0x03, 0x1b
        /*003e*/ 	.short	0x00ff


	//----- nvinfo : EIATTR_MERCURY_ISA_VERSION
	.align		4
        /*0040*/ 	.byte	0x03, 0x5f
        /*0042*/ 	.short	0x0101


	//----- nvinfo : EIATTR_VRC_CTA_INIT_COUNT
	.align		4
        /*0044*/ 	.byte	0x02, 0x4a
	.zero		1
	.zero		1


	//----- nvinfo : EIATTR_EXIT_INSTR_OFFSETS
	.align		4
        /*0048*/ 	.byte	0x04, 0x1c
        /*004a*/ 	.short	(.L_17 - .L_16)


	//   ....[0]....
.L_16:
        /*004c*/ 	.word	0x00000070


	//   ....[1]....
        /*0050*/ 	.word	0x00000260


	//----- nvinfo : EIATTR_CRS_STACK_SIZE
	.align		4
.L_17:
        /*0054*/ 	.byte	0x04, 0x1e
        /*0056*/ 	.short	(.L_19 - .L_18)
.L_18:
        /*0058*/ 	.word	0x00000000


	//----- nvinfo : EIATTR_CBANK_PARAM_SIZE
	.align		4
.L_19:
        /*005c*/ 	.byte	0x03, 0x19
        /*005e*/ 	.short	0x0014


	//----- nvinfo : EIATTR_PARAM_CBANK
	.align		4
        /*0060*/ 	.byte	0x04, 0x0a
        /*0062*/ 	.short	(.L_21 - .L_20)
	.align		4
.L_20:
        /*0064*/ 	.word	index@(.nv.constant0._Z14sigmoid_kernelPfS_i)
        /*0068*/ 	.short	0x0380
        /*006a*/ 	.short	0x0014


	//----- nvinfo : EIATTR_SW_WAR
	.align		4
.L_21:
        /*006c*/ 	.byte	0x04, 0x36
        /*006e*/ 	.short	(.L_23 - .L_22)
.L_22:
        /*0070*/ 	.word	0x00000008
.L_23:


//--------------------- .nv.callgraph             --------------------------
	.section	.nv.callgraph,"",@"SHT_CUDA_CALLGRAPH"
	.align	4
	.sectionentsize	8
	.align		4
        /*0000*/ 	.word	0x00000000
	.align		4
        /*0004*/ 	.word	0xffffffff
	.align		4
        /*0008*/ 	.word	0x00000000
	.align		4
        /*000c*/ 	.word	0xfffffffe
	.align		4
        /*0010*/ 	.word	0x00000000
	.align		4
        /*0014*/ 	.word	0xfffffffd
	.align		4
        /*0018*/ 	.word	0x00000000
	.align		4
        /*001c*/ 	.word	0xfffffffc


//--------------------- .text._Z14sigmoid_kernelPfS_i --------------------------
	.section	.text._Z14sigmoid_kernelPfS_i,"ax",@progbits
	.align	128
        .global         _Z14sigmoid_kernelPfS_i
        .type           _Z14sigmoid_kernelPfS_i,@function
        .size           _Z14sigmoid_kernelPfS_i,(.L_x_8 - _Z14sigmoid_kernelPfS_i)
        .other          _Z14sigmoid_kernelPfS_i,@"STO_CUDA_ENTRY STV_DEFAULT"
_Z14sigmoid_kernelPfS_i:
.text._Z14sigmoid_kernelPfS_i:
[----:B------:R-:W-:Y:S01]  /*0000*/  LDC R1, c[0x0][0x37c] ;  /* 0x0000df00ff017b82 */ /* 0x000fe20000000800 */
[----:B------:R-:W0:Y:S07]  /*0010*/  S2R R0, SR_TID.X ;  /* 0x0000000000007919 */ /* 0x000e2e0000002100 */
[----:B------:R-:W0:Y:S01]  /*0020*/  S2UR UR4, SR_CTAID.X ;  /* 0x00000000000479c3 */ /* 0x000e220000002500 */
[----:B------:R-:W1:Y:S07]  /*0030*/  LDCU UR5, c[0x0][0x390] ;  /* 0x00007200ff0577ac */ /* 0x000e6e0008000800 */
[----:B------:R-:W0:Y:S02]  /*0040*/  LDC R3, c[0x0][0x360] ;  /* 0x0000d800ff037b82 */ /* 0x000e240000000800 */
[----:B0-----:R-:W-:-:S05]  /*0050*/  IMAD R3, R3, UR4, R0 ;  /* 0x0000000403037c24 */ /* 0x001fca000f8e0200 */
[----:B-1----:R-:W-:-:S13]  /*0060*/  ISETP.GE.AND P0, PT, R3, UR5, PT ;  /* 0x0000000503007c0c */ /* 0x002fda000bf06270 */
[----:B------:R-:W-:Y:S05]  /*0070*/  @P0 EXIT ;  /* 0x000000000000094d */ /* 0x000fea0003800000 */
[----:B------:R-:W0:Y:S01]  /*0080*/  LDC.64 R4, c[0x0][0x380] ;  /* 0x0000e000ff047b82 */ /* 0x000e220000000a00 */
[----:B------:R-:W1:Y:S01]  /*0090*/  LDCU.64 UR4, c[0x0][0x358] ;  /* 0x00006b00ff0477ac */ /* 0x000e620008000a00 */
[----:B0-----:R-:W-:-:S06]  /*00a0*/  IMAD.WIDE R4, R3, 0x4, R4 ;  /* 0x0000000403047825 */ /* 0x001fcc00078e0204 */
[----:B-1----:R-:W2:Y:S01]  /*00b0*/  LDG.E R4, desc[UR4][R4.64] ;  /* 0x0000000404047981 */ /* 0x002ea2000c1e1900 */
[----:B------:R-:W-:Y:S01]  /*00c0*/  IMAD.MOV.U32 R7, RZ, RZ, 0x3bbb989d ;  /* 0x3bbb989dff077424 */ /* 0x000fe200078e00ff */
[----:B------:R-:W-:Y:S01]  /*00d0*/  BSSY.RECONVERGENT B0, `(.L_x_0) ;  /* 0x0000015000007945 */ /* 0x000fe20003800200 */
[----:B------:R-:W-:Y:S02]  /*00e0*/  IMAD.MOV.U32 R9, RZ, RZ, 0x437c0000 ;  /* 0x437c0000ff097424 */ /* 0x000fe400078e00ff */
[----:B--2---:R-:W-:-:S04]  /*00f0*/  FFMA.SAT R0, R4, -R7, 0.5 ;  /* 0x3f00000004007423 */ /* 0x004fc80000002807 */
[----:B------:R-:W-:-:S04]  /*0100*/  FFMA.RM R0, R0, R9, 12582913 ;  /* 0x4b40000100007423 */ /* 0x000fc80000004009 */
[C---:B------:R-:W-:Y:S01]  /*0110*/  FADD R7, R0.reuse, -12583039 ;  /* 0xcb40007f00077421 */ /* 0x040fe20000000000 */
[----:B------:R-:W-:-:S03]  /*0120*/  SHF.L.U32 R0, R0, 0x17, RZ ;  /* 0x0000001700007819 */ /* 0x000fc600000006ff */
[----:B------:R-:W-:-:S04]  /*0130*/  FFMA R7, R4, -1.4426950216293334961, -R7 ;  /* 0xbfb8aa3b04077823 */ /* 0x000fc80000000807 */
[----:B------:R-:W-:-:S06]  /*0140*/  FFMA R7, R4, -1.925963033500011079e-08, R7 ;  /* 0xb2a5706004077823 */ /* 0x000fcc0000000007 */
[----:B------:R-:W0:Y:S02]  /*0150*/  MUFU.EX2 R7, R7 ;  /* 0x0000000700077308 */ /* 0x000e240000000800 */
[----:B0-----:R-:W-:-:S04]  /*0160*/  FFMA R0, R0, R7, 1 ;  /* 0x3f80000000007423 */ /* 0x001fc80000000007 */
[----:B------:R-:W-:-:S05]  /*0170*/  VIADD R2, R0, 0x1800000 ;  /* 0x0180000000027836 */ /* 0x000fca0000000000 */
[----:B------:R-:W-:-:S04]  /*0180*/  LOP3.LUT R2, R2, 0x7f800000, RZ, 0xc0, !PT ;  /* 0x7f80000002027812 */ /* 0x000fc800078ec0ff */
[----:B------:R-:W-:-:S13]  /*0190*/  ISETP.GT.U32.AND P0, PT, R2, 0x1ffffff, PT ;  /* 0x01ffffff0200780c */ /* 0x000fda0003f04070 */
[----:B------:R-:W-:Y:S05]  /*01a0*/  @P0 BRA `(.L_x_1) ;  /* 0x00000000000c0947 */ /* 0x000fea0003800000 */
[----:B------:R-:W-:-:S07]  /*01b0*/  MOV R4, 0x1d0 ;  /* 0x000001d000047802 */ /* 0x000fce0000000f00 */
[----:B------:R-:W-:Y:S05]  /*01c0*/  CALL.REL.NOINC `($__internal_0_$__cuda_sm20_rcp_rn_f32_slowpath) ;  /* 0x0000000000287944 */ /* 0x000fea0003c00000 */
[----:B------:R-:W-:Y:S05]  /*01d0*/  BRA `(.L_x_2) ;  /* 0x0000000000107947 */ /* 0x000fea0003800000 */
.L_x_1:
[----:B------:R-:W0:Y:S02]  /*01e0*/  MUFU.RCP R7, R0 ;  /* 0x0000000000077308 */ /* 0x000e240000001000 */
[----:B0-----:R-:W-:-:S04]  /*01f0*/  FFMA R2, R0, R7, -1 ;  /* 0xbf80000000027423 */ /* 0x001fc80000000007 */
[----:B------:R-:W-:-:S04]  /*0200*/  FADD.FTZ R2, -R2, -RZ ;  /* 0x800000ff02027221 */ /* 0x000fc80000010100 */
[----:B------:R-:W-:-:S07]  /*0210*/  FFMA R7, R7, R2, R7 ;  /* 0x0000000207077223 */ /* 0x000fce0000000007 */
.L_x_2:
[----:B------:R-:W-:Y:S05]  /*0220*/  BSYNC.RECONVERGENT B0 ;  /* 0x0000000000007941 */ /* 0x000fea0003800200 */
.L_x_0:
[----:B------:R-:W0:Y:S02]  /*0230*/  LDC.64 R4, c[0x0][0x388] ;  /* 0x0000e200ff047b82 */ /* 0x000e240000000a00 */
[----:B0-----:R-:W-:-:S05]  /*0240*/  IMAD.WIDE R2, R3, 0x4, R4 ;  /* 0x0000000403027825 */ /* 0x001fca00078e0204 */
[----:B------:R-:W-:Y:S01]  /*0250*/  STG.E desc[UR4][R2.64], R7 ;  /* 0x0000000702007986 */ /* 0x000fe2000c101904 */
[----:B------:R-:W-:Y:S05]  /*0260*/  EXIT ;  /* 0x000000000000794d */ /* 0x000fea0003800000 */
        .weak           $__internal_0_$__cuda_sm20_rcp_rn_f32_slowpath
        .type           $__internal_0_$__cuda_sm20_rcp_rn_f32_slowpath,@function
        .size           $__internal_0_$__cuda_sm20_rcp_rn_f32_slowpath,(.L_x_8 - $__internal_0_$__cuda_sm20_rcp_rn_f32_slowpath)
$__internal_0_$__cuda_sm20_rcp_rn_f32_slowpath:
[----:B------:R-:W-:Y:S01]  /*0270*/  IMAD.SHL.U32 R2, R0, 0x2, RZ ;  /* 0x0000000200027824 */ /* 0x000fe200078e00ff */
[----:B------:R-:W-:Y:S04]  /*0280*/  BSSY.RECONVERGENT B1, `(.L_x_3) ;  /* 0x0000030000017945 */ /* 0x000fe80003800200 */
[----:B------:R-:W-:-:S04]  /*0290*/  SHF.R.U32.HI R2, RZ, 0x18, R2 ;  /* 0x00000018ff027819 */ /* 0x000fc80000011602 */
[----:B------:R-:W-:-:S13]  /*02a0*/  ISETP.NE.U32.AND P0, PT, R2, RZ, PT ;  /* 0x000000ff0200720c */ /* 0x000fda0003f05070 */
[----:B------:R-:W-:Y:S05]  /*02b0*/  @P0 BRA `(.L_x_4) ;  /* 0x0000000000280947 */ /* 0x000fea0003800000 */
[----:B------:R-:W-:-:S04]  /*02c0*/  SHF.L.U32 R2, R0, 0x1, RZ ;  /* 0x0000000100027819 */ /* 0x000fc800000006ff */
[----:B------:R-:W-:-:S13]  /*02d0*/  ISETP.NE.AND P0, PT, R2, RZ, PT ;  /* 0x000000ff0200720c */ /* 0x000fda0003f05270 */
[----:B------:R-:W-:Y:S01]  /*02e0*/  @P0 FFMA R6, R0, 1.84467440737095516160e+19, RZ ;  /* 0x5f80000000060823 */ /* 0x000fe200000000ff */
[----:B------:R-:W-:Y:S08]  /*02f0*/  @!P0 MUFU.RCP R5, R0 ;  /* 0x0000000000058308 */ /* 0x000ff00000001000 */
[----:B------:R-:W0:Y:S02]  /*0300*/  @P0 MUFU.RCP R7, R6 ;  /* 0x0000000600070308 */ /* 0x000e240000001000 */
[----:B0-----:R-:W-:-:S04]  /*0310*/  @P0 FFMA R2, R6, R7, -1 ;  /* 0xbf80000006020423 */ /* 0x001fc80000000007 */
[----:B------:R-:W-:-:S04]  /*0320*/  @P0 FADD.FTZ R2, -R2, -RZ ;  /* 0x800000ff02020221 */ /* 0x000fc80000010100 */
[----:B------:R-:W-:-:S04]  /*0330*/  @P0 FFMA R2, R7, R2, R7 ;  /* 0x0000000207020223 */ /* 0x000fc80000000007 */
[----:B------:R-:W-:Y:S01]  /*0340*/  @P0 FFMA R5, R2, 1.84467440737095516160e+19, RZ ;  /* 0x5f80000002050823 */ /* 0x000fe200000000ff */
[----:B------:R-:W-:Y:S06]  /*0350*/  BRA `(.L_x_5) ;  /* 0x0000000000887947 */ /* 0x000fec0003800000 */
.L_x_4:
[----:B------:R-:W-:-:S05]  /*0360*/  VIADD R5, R2, 0xffffff03 ;  /* 0xffffff0302057836 */ /* 0x000fca0000000000 */
[----:B------:R-:W-:-:S13]  /*0370*/  ISETP.GT.U32.AND P0, PT, R5, 0x1, PT ;  /* 0x000000010500780c */ /* 0x000fda0003f04070 */
[----:B------:R-:W-:Y:S05]  /*0380*/  @P0 BRA `(.L_x_6) ;  /* 0x0000000000780947 */ /* 0x000fea0003800000 */
[----:B------:R-:W-:Y:S01]  /*0390*/  LOP3.LUT R6, R0, 0x7fffff, RZ, 0xc0, !PT ;  /* 0x007fffff00067812 */ /* 0x000fe200078ec0ff */
[----:B------:R-:W-:-:S03]  /*03a0*/  IMAD.MOV.U32 R10, RZ, RZ, 0x3 ;  /* 0x00000003ff0a7424 */ /* 0x000fc600078e00ff */
[----:B------:R-:W-:Y:S02]  /*03b0*/  LOP3.LUT R6, R6, 0x3f800000, RZ, 0xfc, !PT ;  /* 0x3f80000006067812 */ /* 0x000fe400078efcff */
[----:B------:R-:W-:Y:S02]  /*03c0*/  SHF.L.U32 R11, R10, R5, RZ ;  /* 0x000000050a0b7219 */ /* 0x000fe400000006ff */
[----:B------:R-:W0:Y:S02]  /*03d0*/  MUFU.RCP R7, R6 ;  /* 0x0000000600077308 */ /* 0x000e240000001000 */
[----:B0-----:R-:W-:-:S04]  /*03e0*/  FFMA R8, R6, R7, -1 ;  /* 0xbf80000006087423 */ /* 0x001fc80000000007 */
[----:B------:R-:W-:-:S04]  /*03f0*/  FADD.FTZ R8, -R8, -RZ ;  /* 0x800000ff08087221 */ /* 0x000fc80000010100 */
[CCC-:B------:R-:W-:Y:S01]  /*0400*/  FFMA.RM R9, R7.reuse, R8.reuse, R7.reuse ;  /* 0x0000000807097223 */ /* 0x1c0fe20000004007 */
[----:B------:R-:W-:-:S04]  /*0410*/  FFMA.RP R8, R7, R8, R7 ;  /* 0x0000000807087223 */ /* 0x000fc80000008007 */
[C---:B------:R-:W-:Y:S02]  /*0420*/  LOP3.LUT R7, R9.reuse, 0x7fffff, RZ, 0xc0, !PT ;  /* 0x007fffff09077812 */ /* 0x040fe400078ec0ff */
[----:B------:R-:W-:Y:S02]  /*0430*/  FSETP.NEU.FTZ.AND P0, PT, R9, R8, PT ;  /* 0x000000080900720b */ /* 0x000fe40003f1d000 */
[----:B------:R-:W-:Y:S02]  /*0440*/  LOP3.LUT R8, R7, 0x800000, RZ, 0xfc, !PT ;  /* 0x0080000007087812 */ /* 0x000fe400078efcff */
[----:B------:R-:W-:Y:S02]  /*0450*/  SEL R7, RZ, 0xffffffff, !P0 ;  /* 0xffffffffff077807 */ /* 0x000fe40004000000 */
[----:B------:R-:W-:Y:S02]  /*0460*/  LOP3.LUT R6, R11, R8, RZ, 0xc0, !PT ;  /* 0x000000080b067212 */ /* 0x000fe400078ec0ff */
[----:B------:R-:W-:-:S02]  /*0470*/  IADD3 R7, PT, PT, -R7, RZ, RZ ;  /* 0x000000ff07077210 */ /* 0x000fc40007ffe1ff */
[-C--:B------:R-:W-:Y:S02]  /*0480*/  SHF.R.U32.HI R6, RZ, R5.reuse, R6 ;  /* 0x00000005ff067219 */ /* 0x080fe40000011606 */
[----:B------:R-:W-:Y:S02]  /*0490*/  LOP3.LUT P1, RZ, R7, R5, R8, 0xf8, !PT ;  /* 0x0000000507ff7212 */ /* 0x000fe4000782f808 */
[C---:B------:R-:W-:Y:S02]  /*04a0*/  LOP3.LUT P0, RZ, R6.reuse, 0x1, RZ, 0xc0, !PT ;  /* 0x0000000106ff7812 */ /* 0x040fe4000780c0ff */
[----:B------:R-:W-:-:S04]  /*04b0*/  LOP3.LUT P2, RZ, R6, 0x2, RZ, 0xc0, !PT ;  /* 0x0000000206ff7812 */ /* 0x000fc8000784c0ff */
[----:B------:R-:W-:Y:S02]  /*04c0*/  PLOP3.LUT P0, PT, P0, P1, P2, 0xe0, 0x0 ;  /* 0x000000000000781c */ /* 0x000fe40000703c20 */
[----:B------:R-:W-:Y:S02]  /*04d0*/  LOP3.LUT P1, RZ, R0, 0x7fffff, RZ, 0xc0, !PT ;  /* 0x007fffff00ff7812 */ /* 0x000fe4000782c0ff */
[----:B------:R-:W-:-:S05]  /*04e0*/  SEL R5, RZ, 0x1, !P0 ;  /* 0x00000001ff057807 */ /* 0x000fca0004000000 */
[----:B------:R-:W-:-:S05]  /*04f0*/  IMAD.MOV R5, RZ, RZ, -R5 ;  /* 0x000000ffff057224 */ /* 0x000fca00078e0a05 */
[----:B------:R-:W-:Y:S02]  /*0500*/  ISETP.GE.AND P0, PT, R5, RZ, PT ;  /* 0x000000ff0500720c */ /* 0x000fe40003f06270 */
[----:B------:R-:W-:-:S04]  /*0510*/  IADD3 R5, PT, PT, R2, -0xfc, RZ ;  /* 0xffffff0402057810 */ /* 0x000fc80007ffe0ff */
[----:B------:R-:W-:-:S07]  /*0520*/  SHF.R.U32.HI R5, RZ, R5, R8 ;  /* 0x00000005ff057219 */ /* 0x000fce0000011608 */
[----:B------:R-:W-:-:S05]  /*0530*/  @!P0 VIADD R5, R5, 0x1 ;  /* 0x0000000105058836 */ /* 0x000fca0000000000 */
[----:B------:R-:W-:-:S04]  /*0540*/  @!P1 SHF.L.U32 R5, R5, 0x1, RZ ;  /* 0x0000000105059819 */ /* 0x000fc800000006ff */
[----:B------:R-:W-:Y:S01]  /*0550*/  LOP3.LUT R5, R5, 0x80000000, R0, 0xf8, !PT ;  /* 0x8000000005057812 */ /* 0x000fe200078ef800 */
[----:B------:R-:W-:Y:S06]  /*0560*/  BRA `(.L_x_5) ;  /* 0x0000000000047947 */ /* 0x000fec0003800000 */
.L_x_6:
[----:B------:R0:W1:Y:S02]  /*0570*/  MUFU.RCP R5, R0 ;  /* 0x0000000000057308 */ /* 0x0000640000001000 */
.L_x_5:
[----:B------:R-:W-:Y:S05]  /*0580*/  BSYNC.RECONVERGENT B1 ;  /* 0x0000000000017941 */ /* 0x000fea0003800200 */
.L_x_3:
[----:B-1----:R-:W-:Y:S02]  /*0590*/  IMAD.MOV.U32 R7, RZ, RZ, R5 ;  /* 0x000000ffff077224 */ /* 0x002fe400078e0005 */
[----:B------:R-:W-:-:S04]  /*05a0*/  HFMA2 R5, -RZ, RZ, 0, 0 ;  /* 0x00000000ff057431 */ /* 0x000fc800000001ff */
[----:B0-----:R-:W-:Y:S05]  /*05b0*/  RET.REL.NODEC R4 `(_Z14sigmoid_kernelPfS_i) ;  /* 0xfffffff804907950 */ /* 0x001fea0003c3ffff */
.L_x_7:
[----:B------:R-:W-:-:S00]  /*05c0*/  BRA `(.L_x_7) ;  /* 0xfffffffc00fc7947 */ /* 0x000fc0000383ffff */
[----:B------:R-:W-:-:S00]  /*05d0*/  NOP ;  /* 0x0000000000007918 */ /* 0x000fc00000000000 */
        /* <DEDUP_REMOVED lines=10> */
.L_x_8:


//--------------------- .nv.shared.reserved.0     --------------------------
	.section	.nv.shared.reserved.0,"aw",@nobits
	.weak		__nv_reservedSMEM_offset_0_alias
	.size		__nv_reservedSMEM_offset_0_alias, 0, 64
	.other		__nv_reservedSMEM_offset_0_alias,@"STO_CUDA_RESERVED_SHARED STV_DEFAULT"
__nv_reservedSMEM_offset_0_alias:
	.zero		0
	.zero		64


//--------------------- .nv.constant0._Z14sigmoid_kernelPfS_i --------------------------
	.section	.nv.constant0._Z14sigmoid_kernelPfS_i,"a",@progbits
	.sectionflags	@""
	.align	4
.nv.constant0._Z14sigmoid_kernelPfS_i:
	.zero		916


//--------------------- SYMBOLS --------------------------

	.type		.nv.reservedSmem.offset0,@object
	.size		.nv.reservedSmem.offset0,0x4
